//
// Generated by NVIDIA NVVM Compiler
//
// Compiler Build ID: CL-36424714
// Cuda compilation tools, release 13.0, V13.0.88
// Based on NVVM 20.0.0
//

.version 9.0
.target sm_100
.address_size 64

	// .globl	kernmulRSymm3D

.visible .entry kernmulRSymm3D(
	.param .u64 .ptr .align 1 kernmulRSymm3D_param_0,
	.param .u64 .ptr .align 1 kernmulRSymm3D_param_1,
	.param .u64 .ptr .align 1 kernmulRSymm3D_param_2,
	.param .u64 .ptr .align 1 kernmulRSymm3D_param_3,
	.param .u64 .ptr .align 1 kernmulRSymm3D_param_4,
	.param .u64 .ptr .align 1 kernmulRSymm3D_param_5,
	.param .u64 .ptr .align 1 kernmulRSymm3D_param_6,
	.param .u64 .ptr .align 1 kernmulRSymm3D_param_7,
	.param .u64 .ptr .align 1 kernmulRSymm3D_param_8,
	.param .u32 kernmulRSymm3D_param_9,
	.param .u32 kernmulRSymm3D_param_10,
	.param .u32 kernmulRSymm3D_param_11
)
{
	.reg .pred 	%p<8>;
	.reg .b32 	%r<29>;
	.reg .b32 	%f<39>;
	.reg .b64 	%rd<35>;

	ld.param.u64 	%rd4, [kernmulRSymm3D_param_3];
	ld.param.u64 	%rd5, [kernmulRSymm3D_param_4];
	ld.param.u64 	%rd8, [kernmulRSymm3D_param_7];
	ld.param.u64 	%rd9, [kernmulRSymm3D_param_8];
	ld.param.u32 	%r4, [kernmulRSymm3D_param_9];
	ld.param.u32 	%r7, [kernmulRSymm3D_param_10];
	ld.param.u32 	%r6, [kernmulRSymm3D_param_11];
	mov.u32 	%r8, %ctaid.x;
	mov.u32 	%r9, %ntid.x;
	mov.u32 	%r10, %tid.x;
	mad.lo.s32 	%r1, %r8, %r9, %r10;
	mov.u32 	%r11, %ctaid.y;
	mov.u32 	%r12, %ntid.y;
	mov.u32 	%r13, %tid.y;
	mad.lo.s32 	%r14, %r11, %r12, %r13;
	mov.u32 	%r15, %ctaid.z;
	mov.u32 	%r16, %ntid.z;
	mov.u32 	%r17, %tid.z;
	mad.lo.s32 	%r3, %r15, %r16, %r17;
	setp.ge.s32 	%p1, %r1, %r4;
	setp.le.s32 	%p2, %r7, %r14;
	setp.le.s32 	%p3, %r6, %r3;
	or.pred  	%p4, %p2, %p3;
	or.pred  	%p5, %p4, %p1;
	@%p5 bra 	$L__BB0_2;
	ld.param.u64 	%rd34, [kernmulRSymm3D_param_6];
	ld.param.u64 	%rd33, [kernmulRSymm3D_param_5];
	ld.param.u64 	%rd32, [kernmulRSymm3D_param_2];
	ld.param.u64 	%rd31, [kernmulRSymm3D_param_1];
	ld.param.u64 	%rd30, [kernmulRSymm3D_param_0];
	cvta.to.global.u64 	%rd10, %rd30;
	cvta.to.global.u64 	%rd11, %rd31;
	cvta.to.global.u64 	%rd12, %rd32;
	cvta.to.global.u64 	%rd13, %rd4;
	cvta.to.global.u64 	%rd14, %rd5;
	cvta.to.global.u64 	%rd15, %rd33;
	cvta.to.global.u64 	%rd16, %rd34;
	cvta.to.global.u64 	%rd17, %rd8;
	cvta.to.global.u64 	%rd18, %rd9;
	mad.lo.s32 	%r18, %r7, %r3, %r14;
	mad.lo.s32 	%r19, %r18, %r4, %r1;
	shl.b32 	%r20, %r19, 1;
	mul.wide.s32 	%rd19, %r20, 4;
	add.s64 	%rd20, %rd10, %rd19;
	ld.global.f32 	%f1, [%rd20];
	ld.global.f32 	%f2, [%rd20+4];
	add.s64 	%rd21, %rd11, %rd19;
	ld.global.f32 	%f3, [%rd21];
	ld.global.f32 	%f4, [%rd21+4];
	add.s64 	%rd22, %rd12, %rd19;
	ld.global.f32 	%f5, [%rd22];
	ld.global.f32 	%f6, [%rd22+4];
	shr.u32 	%r21, %r7, 1;
	setp.gt.u32 	%p6, %r14, %r21;
	sub.s32 	%r22, %r7, %r14;
	selp.b32 	%r23, %r22, %r14, %p6;
	selp.f32 	%f7, 0fBF800000, 0f3F800000, %p6;
	shr.u32 	%r24, %r6, 1;
	setp.gt.u32 	%p7, %r3, %r24;
	sub.s32 	%r25, %r6, %r3;
	neg.f32 	%f8, %f7;
	selp.b32 	%r26, %r25, %r3, %p7;
	selp.f32 	%f9, %f8, %f7, %p7;
	mad.lo.s32 	%r27, %r26, %r7, %r23;
	mad.lo.s32 	%r28, %r27, %r4, %r1;
	mul.wide.s32 	%rd23, %r28, 4;
	add.s64 	%rd24, %rd13, %rd23;
	ld.global.nc.f32 	%f10, [%rd24];
	add.s64 	%rd25, %rd14, %rd23;
	ld.global.nc.f32 	%f11, [%rd25];
	add.s64 	%rd26, %rd15, %rd23;
	ld.global.nc.f32 	%f12, [%rd26];
	add.s64 	%rd27, %rd16, %rd23;
	ld.global.nc.f32 	%f13, [%rd27];
	mul.f32 	%f14, %f9, %f13;
	add.s64 	%rd28, %rd17, %rd23;
	ld.global.nc.f32 	%f15, [%rd28];
	neg.f32 	%f16, %f15;
	selp.f32 	%f17, %f16, %f15, %p7;
	add.s64 	%rd29, %rd18, %rd23;
	ld.global.nc.f32 	%f18, [%rd29];
	neg.f32 	%f19, %f18;
	selp.f32 	%f20, %f19, %f18, %p6;
	mul.f32 	%f21, %f3, %f20;
	fma.rn.f32 	%f22, %f1, %f10, %f21;
	fma.rn.f32 	%f23, %f5, %f17, %f22;
	st.global.f32 	[%rd20], %f23;
	mul.f32 	%f24, %f4, %f20;
	fma.rn.f32 	%f25, %f2, %f10, %f24;
	fma.rn.f32 	%f26, %f6, %f17, %f25;
	st.global.f32 	[%rd20+4], %f26;
	mul.f32 	%f27, %f1, %f20;
	fma.rn.f32 	%f28, %f3, %f11, %f27;
	fma.rn.f32 	%f29, %f5, %f14, %f28;
	st.global.f32 	[%rd21], %f29;
	mul.f32 	%f30, %f2, %f20;
	fma.rn.f32 	%f31, %f4, %f11, %f30;
	fma.rn.f32 	%f32, %f6, %f14, %f31;
	st.global.f32 	[%rd21+4], %f32;
	mul.f32 	%f33, %f1, %f17;
	fma.rn.f32 	%f34, %f3, %f14, %f33;
	fma.rn.f32 	%f35, %f5, %f12, %f34;
	st.global.f32 	[%rd22], %f35;
	mul.f32 	%f36, %f2, %f17;
	fma.rn.f32 	%f37, %f4, %f14, %f36;
	fma.rn.f32 	%f38, %f6, %f12, %f37;
	st.global.f32 	[%rd22+4], %f38;
$L__BB0_2:
	ret;

}


// ===== COMPILED SASS (sm_100) =====

	.target	sm_100

	.elftype	@"ET_EXEC"


//--------------------- .note.nv.tkinfo           --------------------------
	.section	.note.nv.tkinfo,"",@"SHT_NOTE"
	.sectionflags	@"SHF_NOTE_NV_TKINFO"
	.tkinfo
        /*0018*/ 	.word	0x00000002
        /*0030*/ 	.string	""
        /*0030*/ 	.string	"ptxas"
        /*0030*/ 	.string	"Cuda compilation tools, release 13.0, V13.0.88"
        /*0030*/ 	.string	"Build cuda_13.0.r13.0/compiler.36424714_0"
        /*0030*/ 	.string	"-arch sm_100 -m 64 "



//--------------------- .note.nv.cuinfo           --------------------------
	.section	.note.nv.cuinfo,"",@"SHT_NOTE"
	.sectionflags	@"SHF_NOTE_NV_CUINFO"
        /*0018*/ 	.short	0x0002
        /*001a*/ 	.short	0x0064
        /*001c*/ 	.short	0x0082
	.zero		2


//--------------------- .nv.info                  --------------------------
	.section	.nv.info,"",@"SHT_CUDA_INFO"
	.align	4


	//----- nvinfo : EIATTR_REGCOUNT
	.align		4
        /*0000*/ 	.byte	0x04, 0x2f
        /*0002*/ 	.short	(.L_1 - .L_0)
	.align		4
.L_0:
        /*0004*/ 	.word	index@(kernmulRSymm3D)
        /*0008*/ 	.word	0x0000001c


	//----- nvinfo : EIATTR_FRAME_SIZE
	.align		4
.L_1:
        /*000c*/ 	.byte	0x04, 0x11
        /*000e*/ 	.short	(.L_3 - .L_2)
	.align		4
.L_2:
        /*0010*/ 	.word	index@(kernmulRSymm3D)
        /*0014*/ 	.word	0x00000000


	//----- nvinfo : EIATTR_MIN_STACK_SIZE
	.align		4
.L_3:
        /*0018*/ 	.byte	0x04, 0x12
        /*001a*/ 	.short	(.L_5 - .L_4)
	.align		4
.L_4:
        /*001c*/ 	.word	index@(kernmulRSymm3D)
        /*0020*/ 	.word	0x00000000
.L_5:


//--------------------- .nv.compat                --------------------------
	.section	.nv.compat,"",@"SHT_CUDA_COMPAT_INFO"
	.align	4
        /*0000*/ 	.byte	0x02, 0x09, 0x00, 0x00, 0x02, 0x02, 0x01, 0x00, 0x02, 0x05, 0x05, 0x00, 0x03, 0x07, 0x01, 0x01
        /*0010*/ 	.byte	0x02, 0x03, 0x00, 0x00, 0x02, 0x06, 0x01, 0x00, 0x04, 0x0b, 0x08, 0x00, 0x09, 0x00, 0x00, 0x00
        /*0020*/ 	.byte	0x00, 0x00, 0x00, 0x00


//--------------------- .nv.info.kernmulRSymm3D   --------------------------
	.section	.nv.info.kernmulRSymm3D,"",@"SHT_CUDA_INFO"
	.sectionflags	@""
	.align	4


	//----- nvinfo : EIATTR_CUDA_API_VERSION
	.align		4
        /*0000*/ 	.byte	0x04, 0x37
        /*0002*/ 	.short	(.L_7 - .L_6)
.L_6:
        /*0004*/ 	.word	0x00000082


	//----- nvinfo : EIATTR_KPARAM_INFO
	.align		4
.L_7:
        /*0008*/ 	.byte	0x04, 0x17
        /*000a*/ 	.short	(.L_9 - .L_8)
.L_8:
        /*000c*/ 	.word	0x00000000
        /*0010*/ 	.short	0x000b
        /*0012*/ 	.short	0x0050
        /*0014*/ 	.byte	0x00, 0xf0, 0x11, 0x00


	//----- nvinfo : EIATTR_KPARAM_INFO
	.align		4
.L_9:
        /*0018*/ 	.byte	0x04, 0x17
        /*001a*/ 	.short	(.L_11 - .L_10)
.L_10:
        /*001c*/ 	.word	0x00000000
        /*0020*/ 	.short	0x000a
        /*0022*/ 	.short	0x004c
        /*0024*/ 	.byte	0x00, 0xf0, 0x11, 0x00


	//----- nvinfo : EIATTR_KPARAM_INFO
	.align		4
.L_11:
        /*0028*/ 	.byte	0x04, 0x17
        /*002a*/ 	.short	(.L_13 - .L_12)
.L_12:
        /*002c*/ 	.word	0x00000000
        /*0030*/ 	.short	0x0009
        /*0032*/ 	.short	0x0048
        /*0034*/ 	.byte	0x00, 0xf0, 0x11, 0x00


	//----- nvinfo : EIATTR_KPARAM_INFO
	.align		4
.L_13:
        /*0038*/ 	.byte	0x04, 0x17
        /*003a*/ 	.short	(.L_15 - .L_14)
.L_14:
        /*003c*/ 	.word	0x00000000
        /*0040*/ 	.short	0x0008
        /*0042*/ 	.short	0x0040
        /*0044*/ 	.byte	0x00, 0xf5, 0x21, 0x00


	//----- nvinfo : EIATTR_KPARAM_INFO
	.align		4
.L_15:
        /*0048*/ 	.byte	0x04, 0x17
        /*004a*/ 	.short	(.L_17 - .L_16)
.L_16:
        /*004c*/ 	.word	0x00000000
        /*0050*/ 	.short	0x0007
        /*0052*/ 	.short	0x0038
        /*0054*/ 	.byte	0x00, 0xf5, 0x21, 0x00


	//----- nvinfo : EIATTR_KPARAM_INFO
	.align		4
.L_17:
        /*0058*/ 	.byte	0x04, 0x17
        /*005a*/ 	.short	(.L_19 - .L_18)
.L_18:
        /*005c*/ 	.word	0x00000000
        /*0060*/ 	.short	0x0006
        /*0062*/ 	.short	0x0030
        /*0064*/ 	.byte	0x00, 0xf5, 0x21, 0x00


	//----- nvinfo : EIATTR_KPARAM_INFO
	.align		4
.L_19:
        /*0068*/ 	.byte	0x04, 0x17
        /*006a*/ 	.short	(.L_21 - .L_20)
.L_20:
        /*006c*/ 	.word	0x00000000
        /*0070*/ 	.short	0x0005
        /*0072*/ 	.short	0x0028
        /*0074*/ 	.byte	0x00, 0xf5, 0x21, 0x00


	//----- nvinfo : EIATTR_KPARAM_INFO
	.align		4
.L_21:
        /*0078*/ 	.byte	0x04, 0x17
        /*007a*/ 	.short	(.L_23 - .L_22)
.L_22:
        /*007c*/ 	.word	0x00000000
        /*0080*/ 	.short	0x0004
        /*0082*/ 	.short	0x0020
        /*0084*/ 	.byte	0x00, 0xf5, 0x21, 0x00


	//----- nvinfo : EIATTR_KPARAM_INFO
	.align		4
.L_23:
        /*0088*/ 	.byte	0x04, 0x17
        /*008a*/ 	.short	(.L_25 - .L_24)
.L_24:
        /*008c*/ 	.word	0x00000000
        /*0090*/ 	.short	0x0003
        /*0092*/ 	.short	0x0018
        /*0094*/ 	.byte	0x00, 0xf5, 0x21, 0x00


	//----- nvinfo : EIATTR_KPARAM_INFO
	.align		4
.L_25:
        /*0098*/ 	.byte	0x04, 0x17
        /*009a*/ 	.short	(.L_27 - .L_26)
.L_26:
        /*009c*/ 	.word	0x00000000
        /*00a0*/ 	.short	0x0002
        /*00a2*/ 	.short	0x0010
        /*00a4*/ 	.byte	0x00, 0xf5, 0x21, 0x00


	//----- nvinfo : EIATTR_KPARAM_INFO
	.align		4
.L_27:
        /*00a8*/ 	.byte	0x04, 0x17
        /*00aa*/ 	.short	(.L_29 - .L_28)
.L_28:
        /*00ac*/ 	.word	0x00000000
        /*00b0*/ 	.short	0x0001
        /*00b2*/ 	.short	0x0008
        /*00b4*/ 	.byte	0x00, 0xf5, 0x21, 0x00


	//----- nvinfo : EIATTR_KPARAM_INFO
	.align		4
.L_29:
        /*00b8*/ 	.byte	0x04, 0x17
        /*00ba*/ 	.short	(.L_31 - .L_30)
.L_30:
        /*00bc*/ 	.word	0x00000000
        /*00c0*/ 	.short	0x0000
        /*00c2*/ 	.short	0x0000
        /*00c4*/ 	.byte	0x00, 0xf5, 0x21, 0x00


	//----- nvinfo : EIATTR_SPARSE_MMA_MASK
	.align		4
.L_31:
        /*00c8*/ 	.byte	0x03, 0x50
        /*00ca*/ 	.short	0x0000


	//----- nvinfo : EIATTR_MAXREG_COUNT
	.align		4
        /*00cc*/ 	.byte	0x03, 0x1b
        /*00ce*/ 	.short	0x00ff


	//----- nvinfo : EIATTR_MERCURY_ISA_VERSION
	.align		4
        /*00d0*/ 	.byte	0x03, 0x5f
        /*00d2*/ 	.short	0x0101


	//----- nvinfo : EIATTR_VRC_CTA_INIT_COUNT
	.align		4
        /*00d4*/ 	.byte	0x02, 0x4a
	.zero		1
	.zero		1


	//----- nvinfo : EIATTR_EXIT_INSTR_OFFSETS
	.align		4
        /*00d8*/ 	.byte	0x04, 0x1c
        /*00da*/ 	.short	(.L_33 - .L_32)


	//   ....[0]....
.L_32:
        /*00dc*/ 	.word	0x00000120


	//   ....[1]....
        /*00e0*/ 	.word	0x000005b0


	//----- nvinfo : EIATTR_CBANK_PARAM_SIZE
	.align		4
.L_33:
        /*00e4*/ 	.byte	0x03, 0x19
        /*00e6*/ 	.short	0x0054


	//----- nvinfo : EIATTR_PARAM_CBANK
	.align		4
        /*00e8*/ 	.byte	0x04, 0x0a
        /*00ea*/ 	.short	(.L_35 - .L_34)
	.align		4
.L_34:
        /*00ec*/ 	.word	index@(.nv.constant0.kernmulRSymm3D)
        /*00f0*/ 	.short	0x0380
        /*00f2*/ 	.short	0x0054


	//----- nvinfo : EIATTR_SW_WAR
	.align		4
.L_35:
        /*00f4*/ 	.byte	0x04, 0x36
        /*00f6*/ 	.short	(.L_37 - .L_36)
.L_36:
        /*00f8*/ 	.word	0x00000008
.L_37:


//--------------------- .nv.callgraph             --------------------------
	.section	.nv.callgraph,"",@"SHT_CUDA_CALLGRAPH"
	.align	4
	.sectionentsize	8
	.align		4
        /*0000*/ 	.word	0x00000000
	.align		4
        /*0004*/ 	.word	0xffffffff
	.align		4
        /*0008*/ 	.word	0x00000000
	.align		4
        /*000c*/ 	.word	0xfffffffe
	.align		4
        /*0010*/ 	.word	0x00000000
	.align		4
        /*0014*/ 	.word	0xfffffffd
	.align		4
        /*0018*/ 	.word	0x00000000
	.align		4
        /*001c*/ 	.word	0xfffffffc


//--------------------- .text.kernmulRSymm3D      --------------------------
	.section	.text.kernmulRSymm3D,"ax",@progbits
	.align	128
        .global         kernmulRSymm3D
        .type           kernmulRSymm3D,@function
        .size           kernmulRSymm3D,(.L_x_1 - kernmulRSymm3D)
        .other          kernmulRSymm3D,@"STO_CUDA_ENTRY STV_DEFAULT"
kernmulRSymm3D:
.text.kernmulRSymm3D:
[----:B------:R-:W-:Y:S01]  /*0000*/  LDC R1, c[0x0][0x37c] ;  /* 0x0000df00ff017b82 */ /* 0x000fe20000000800 */
[----:B------:R-:W0:Y:S07]  /*0010*/  S2R R4, SR_TID.Z ;  /* 0x0000000000047919 */ /* 0x000e2e0000002300 */
[----:B------:R-:W1:Y:S01]  /*0020*/  LDC R15, c[0x0][0x360] ;  /* 0x0000d800ff0f7b82 */ /* 0x000e620000000800 */
[----:B------:R-:W2:Y:S01]  /*0030*/  LDCU UR7, c[0x0][0x3d0] ;  /* 0x00007a00ff0777ac */ /* 0x000ea20008000800 */
[----:B------:R-:W3:Y:S01]  /*0040*/  S2R R5, SR_TID.Y ;  /* 0x0000000000057919 */ /* 0x000ee20000002200 */
[----:B------:R-:W4:Y:S01]  /*0050*/  LDCU.64 UR8, c[0x0][0x3c8] ;  /* 0x00007900ff0877ac */ /* 0x000f220008000a00 */
[----:B------:R-:W1:Y:S04]  /*0060*/  S2R R2, SR_TID.X ;  /* 0x0000000000027919 */ /* 0x000e680000002100 */
[----:B------:R-:W3:Y:S08]  /*0070*/  LDC R0, c[0x0][0x364] ;  /* 0x0000d900ff007b82 */ /* 0x000ef00000000800 */
[----:B------:R-:W0:Y:S08]  /*0080*/  S2UR UR6, SR_CTAID.Z ;  /* 0x00000000000679c3 */ /* 0x000e300000002700 */
[----:B------:R-:W0:Y:S08]  /*0090*/  LDC R3, c[0x0][0x368] ;  /* 0x0000da00ff037b82 */ /* 0x000e300000000800 */
[----:B------:R-:W3:Y:S08]  /*00a0*/  S2UR UR5, SR_CTAID.Y ;  /* 0x00000000000579c3 */ /* 0x000ef00000002600 */
[----:B------:R-:W1:Y:S01]  /*00b0*/  S2UR UR4, SR_CTAID.X ;  /* 0x00000000000479c3 */ /* 0x000e620000002500 */
[----:B0-----:R-:W-:-:S05]  /*00c0*/  IMAD R3, R3, UR6, R4 ;  /* 0x0000000603037c24 */ /* 0x001fca000f8e0204 */
[----:B--2---:R-:W-:Y:S01]  /*00d0*/  ISETP.GE.AND P0, PT, R3, UR7, PT ;  /* 0x0000000703007c0c */ /* 0x004fe2000bf06270 */
[----:B---3--:R-:W-:-:S05]  /*00e0*/  IMAD R0, R0, UR5, R5 ;  /* 0x0000000500007c24 */ /* 0x008fca000f8e0205 */
[----:B----4-:R-:W-:Y:S01]  /*00f0*/  ISETP.GE.OR P0, PT, R0, UR9, P0 ;  /* 0x0000000900007c0c */ /* 0x010fe20008706670 */
[----:B-1----:R-:W-:-:S05]  /*0100*/  IMAD R15, R15, UR4, R2 ;  /* 0x000000040f0f7c24 */ /* 0x002fca000f8e0202 */
[----:B------:R-:W-:-:S13]  /*0110*/  ISETP.GE.OR P0, PT, R15, UR8, P0 ;  /* 0x000000080f007c0c */ /* 0x000fda0008706670 */
[----:B------:R-:W-:Y:S05]  /*0120*/  @P0 EXIT ;  /* 0x000000000000094d */ /* 0x000fea0003800000 */
[----:B------:R-:W-:Y:S01]  /*0130*/  USHF.R.U32.HI UR4, URZ, 0x1, UR9 ;  /* 0x00000001ff047899 */ /* 0x000fe20008011609 */
[----:B------:R-:W0:Y:S01]  /*0140*/  LDC.64 R16, c[0x0][0x3c0] ;  /* 0x0000f000ff107b82 */ /* 0x000e220000000a00 */
[----:B------:R-:W-:Y:S01]  /*0150*/  USHF.R.U32.HI UR5, URZ, 0x1, UR7 ;  /* 0x00000001ff057899 */ /* 0x000fe20008011607 */
[----:B------:R-:W-:-:S03]  /*0160*/  IMAD R2, R3, UR9, R0 ;  /* 0x0000000903027c24 */ /* 0x000fc6000f8e0200 */
[C---:B------:R-:W-:Y:S02]  /*0170*/  ISETP.GT.U32.AND P0, PT, R0.reuse, UR4, PT ;  /* 0x0000000400007c0c */ /* 0x040fe4000bf04070 */
[----:B------:R-:W-:Y:S01]  /*0180*/  ISETP.GT.U32.AND P1, PT, R3, UR5, PT ;  /* 0x0000000503007c0c */ /* 0x000fe2000bf24070 */
[----:B------:R-:W1:Y:S04]  /*0190*/  LDC.64 R24, c[0x0][0x3b8] ;  /* 0x0000ee00ff187b82 */ /* 0x000e680000000a00 */
[----:B------:R-:W2:Y:S04]  /*01a0*/  LDCU.64 UR4, c[0x0][0x358] ;  /* 0x00006b00ff0477ac */ /* 0x000ea80008000a00 */
[----:B------:R-:W3:Y:S02]  /*01b0*/  LDC.64 R6, c[0x0][0x388] ;  /* 0x0000e200ff067b82 */ /* 0x000ee40000000a00 */
[----:B------:R-:W-:-:S02]  /*01c0*/  @P0 IADD3 R0, PT, PT, -R0, UR9, RZ ;  /* 0x0000000900000c10 */ /* 0x000fc4000fffe1ff */
[----:B------:R-:W-:-:S04]  /*01d0*/  @P1 IADD3 R3, PT, PT, -R3, UR7, RZ ;  /* 0x0000000703031c10 */ /* 0x000fc8000fffe1ff */
[----:B------:R-:W4:Y:S01]  /*01e0*/  LDC.64 R12, c[0x0][0x398] ;  /* 0x0000e600ff0c7b82 */ /* 0x000f220000000a00 */
[----:B------:R-:W-:Y:S02]  /*01f0*/  IMAD R4, R3, UR9, R0 ;  /* 0x0000000903047c24 */ /* 0x000fe4000f8e0200 */
[--C-:B------:R-:W-:Y:S02]  /*0200*/  IMAD R0, R2, UR8, R15.reuse ;  /* 0x0000000802007c24 */ /* 0x100fe4000f8e020f */
[----:B------:R-:W-:-:S03]  /*0210*/  IMAD R15, R4, UR8, R15 ;  /* 0x00000008040f7c24 */ /* 0x000fc6000f8e020f */
[----:B------:R-:W5:Y:S01]  /*0220*/  LDC.64 R18, c[0x0][0x3b0] ;  /* 0x0000ec00ff127b82 */ /* 0x000f620000000a00 */
[----:B0-----:R-:W-:Y:S01]  /*0230*/  IMAD.WIDE R22, R15, 0x4, R16 ;  /* 0x000000040f167825 */ /* 0x001fe200078e0210 */
[----:B------:R-:W-:-:S03]  /*0240*/  SHF.L.U32 R17, R0, 0x1, RZ ;  /* 0x0000000100117819 */ /* 0x000fc600000006ff */
[----:B-1----:R-:W-:Y:S01]  /*0250*/  IMAD.WIDE R24, R15, 0x4, R24 ;  /* 0x000000040f187825 */ /* 0x002fe200078e0218 */
[----:B--2---:R-:W2:Y:S02]  /*0260*/  LDG.E.CONSTANT R0, desc[UR4][R22.64] ;  /* 0x0000000416007981 */ /* 0x004ea4000c1e9900 */
[----:B------:R-:W0:Y:S08]  /*0270*/  LDC.64 R8, c[0x0][0x380] ;  /* 0x0000e000ff087b82 */ /* 0x000e300000000a00 */
[----:B------:R-:W1:Y:S08]  /*0280*/  LDC.64 R10, c[0x0][0x3a0] ;  /* 0x0000e800ff0a7b82 */ /* 0x000e700000000a00 */
[----:B------:R-:W1:Y:S08]  /*0290*/  LDC.64 R2, c[0x0][0x390] ;  /* 0x0000e400ff027b82 */ /* 0x000e700000000a00 */
[----:B------:R-:W1:Y:S01]  /*02a0*/  LDC.64 R4, c[0x0][0x3a8] ;  /* 0x0000ea00ff047b82 */ /* 0x000e620000000a00 */
[----:B---3--:R-:W-:Y:S01]  /*02b0*/  IMAD.WIDE R6, R17, 0x4, R6 ;  /* 0x0000000411067825 */ /* 0x008fe200078e0206 */
[----:B------:R-:W3:Y:S03]  /*02c0*/  LDG.E.CONSTANT R14, desc[UR4][R24.64] ;  /* 0x00000004180e7981 */ /* 0x000ee6000c1e9900 */
[C---:B-----5:R-:W-:Y:S01]  /*02d0*/  IMAD.WIDE R18, R15.reuse, 0x4, R18 ;  /* 0x000000040f127825 */ /* 0x060fe200078e0212 */
[----:B------:R-:W5:Y:S03]  /*02e0*/  LDG.E R16, desc[UR4][R6.64] ;  /* 0x0000000406107981 */ /* 0x000f66000c1e1900 */
[----:B----4-:R-:W-:Y:S01]  /*02f0*/  IMAD.WIDE R12, R15, 0x4, R12 ;  /* 0x000000040f0c7825 */ /* 0x010fe200078e020c */
[----:B------:R-:W4:Y:S03]  /*0300*/  LDG.E R21, desc[UR4][R6.64+0x4] ;  /* 0x0000040406157981 */ /* 0x000f26000c1e1900 */
[----:B0-----:R-:W-:Y:S01]  /*0310*/  IMAD.WIDE R8, R17, 0x4, R8 ;  /* 0x0000000411087825 */ /* 0x001fe200078e0208 */
[----:B------:R0:W4:Y:S03]  /*0320*/  LDG.E.CONSTANT R18, desc[UR4][R18.64] ;  /* 0x0000000412127981 */ /* 0x000126000c1e9900 */
[----:B-1----:R-:W-:Y:S01]  /*0330*/  IMAD.WIDE R10, R15, 0x4, R10 ;  /* 0x000000040f0a7825 */ /* 0x002fe200078e020a */
[----:B------:R-:W4:Y:S04]  /*0340*/  LDG.E R20, desc[UR4][R8.64] ;  /* 0x0000000408147981 */ /* 0x000f28000c1e1900 */
[----:B------:R-:W4:Y:S01]  /*0350*/  LDG.E.CONSTANT R13, desc[UR4][R12.64] ;  /* 0x000000040c0d7981 */ /* 0x000f22000c1e9900 */
[----:B------:R-:W-:-:S03]  /*0360*/  IMAD.WIDE R2, R17, 0x4, R2 ;  /* 0x0000000411027825 */ /* 0x000fc600078e0202 */
[----:B------:R-:W4:Y:S01]  /*0370*/  LDG.E R22, desc[UR4][R8.64+0x4] ;  /* 0x0000040408167981 */ /* 0x000f22000c1e1900 */
[----:B------:R-:W-:-:S03]  /*0380*/  IMAD.WIDE R4, R15, 0x4, R4 ;  /* 0x000000040f047825 */ /* 0x000fc600078e0204 */
[----:B------:R5:W4:Y:S04]  /*0390*/  LDG.E.CONSTANT R10, desc[UR4][R10.64] ;  /* 0x000000040a0a7981 */ /* 0x000b28000c1e9900 */
[----:B------:R-:W4:Y:S04]  /*03a0*/  LDG.E R17, desc[UR4][R2.64] ;  /* 0x0000000402117981 */ /* 0x000f28000c1e1900 */
[----:B------:R-:W4:Y:S04]  /*03b0*/  LDG.E R15, desc[UR4][R2.64+0x4] ;  /* 0x00000404020f7981 */ /* 0x000f28000c1e1900 */
[----:B------:R4:W4:Y:S01]  /*03c0*/  LDG.E.CONSTANT R4, desc[UR4][R4.64] ;  /* 0x0000000404047981 */ /* 0x000922000c1e9900 */
[----:B0-----:R-:W-:-:S05]  /*03d0*/  HFMA2 R19, -RZ, RZ, 1.875, 0 ;  /* 0x3f800000ff137431 */ /* 0x001fca00000001ff */
[----:B------:R-:W-:-:S04]  /*03e0*/  FSEL R19, -R19, 1, P0 ;  /* 0x3f80000013137808 */ /* 0x000fc80000000100 */
[----:B------:R-:W-:Y:S02]  /*03f0*/  FSEL R19, -R19, R19, P1 ;  /* 0x0000001313137208 */ /* 0x000fe40000800100 */
[----:B--2---:R-:W-:Y:S02]  /*0400*/  FSEL R23, -R0, R0, P0 ;  /* 0x0000000000177208 */ /* 0x004fe40000000100 */
[----:B---3--:R-:W-:-:S03]  /*0410*/  FSEL R14, -R14, R14, P1 ;  /* 0x0000000e0e0e7208 */ /* 0x008fc60000800100 */
[-C--:B-----5:R-:W-:Y:S01]  /*0420*/  FMUL R11, R16, R23.reuse ;  /* 0x00000017100b7220 */ /* 0x0a0fe20000400000 */
[-C--:B----4-:R-:W-:Y:S01]  /*0430*/  FMUL R5, R21, R23.reuse ;  /* 0x0000001715057220 */ /* 0x090fe20000400000 */
[----:B------:R-:W-:Y:S01]  /*0440*/  FMUL R18, R19, R18 ;  /* 0x0000001213127220 */ /* 0x000fe20000400000 */
[C---:B------:R-:W-:Y:S01]  /*0450*/  FMUL R19, R20.reuse, R23 ;  /* 0x0000001714137220 */ /* 0x040fe20000400000 */
[C---:B------:R-:W-:Y:S01]  /*0460*/  FFMA R0, R20.reuse, R13, R11 ;  /* 0x0000000d14007223 */ /* 0x040fe2000000000b */
[-C--:B------:R-:W-:Y:S01]  /*0470*/  FMUL R11, R20, R14.reuse ;  /* 0x0000000e140b7220 */ /* 0x080fe20000400000 */
[C---:B------:R-:W-:Y:S01]  /*0480*/  FMUL R12, R22.reuse, R23 ;  /* 0x00000017160c7220 */ /* 0x040fe20000400000 */
[C---:B------:R-:W-:Y:S01]  /*0490*/  FMUL R20, R22.reuse, R14 ;  /* 0x0000000e16147220 */ /* 0x040fe20000400000 */
[----:B------:R-:W-:Y:S01]  /*04a0*/  FFMA R22, R22, R13, R5 ;  /* 0x0000000d16167223 */ /* 0x000fe20000000005 */
[C---:B------:R-:W-:Y:S01]  /*04b0*/  FFMA R23, R16.reuse, R18, R11 ;  /* 0x0000001210177223 */ /* 0x040fe2000000000b */
[-C--:B------:R-:W-:Y:S01]  /*04c0*/  FFMA R19, R16, R10.reuse, R19 ;  /* 0x0000000a10137223 */ /* 0x080fe20000000013 */
[C---:B------:R-:W-:Y:S01]  /*04d0*/  FFMA R12, R21.reuse, R10, R12 ;  /* 0x0000000a150c7223 */ /* 0x040fe2000000000c */
[----:B------:R-:W-:Y:S01]  /*04e0*/  FFMA R20, R21, R18, R20 ;  /* 0x0000001215147223 */ /* 0x000fe20000000014 */
[C---:B------:R-:W-:Y:S01]  /*04f0*/  FFMA R5, R17.reuse, R14, R0 ;  /* 0x0000000e11057223 */ /* 0x040fe20000000000 */
[----:B------:R-:W-:Y:S01]  /*0500*/  FFMA R19, R17, R18, R19 ;  /* 0x0000001211137223 */ /* 0x000fe20000000013 */
[C---:B------:R-:W-:Y:S01]  /*0510*/  FFMA R11, R15.reuse, R14, R22 ;  /* 0x0000000e0f0b7223 */ /* 0x040fe20000000016 */
[----:B------:R-:W-:Y:S01]  /*0520*/  FFMA R13, R15, R18, R12 ;  /* 0x000000120f0d7223 */ /* 0x000fe2000000000c */
[-C--:B------:R-:W-:Y:S01]  /*0530*/  FFMA R23, R17, R4.reuse, R23 ;  /* 0x0000000411177223 */ /* 0x080fe20000000017 */
[----:B------:R-:W-:Y:S01]  /*0540*/  FFMA R15, R15, R4, R20 ;  /* 0x000000040f0f7223 */ /* 0x000fe20000000014 */
[----:B------:R-:W-:Y:S04]  /*0550*/  STG.E desc[UR4][R8.64], R5 ;  /* 0x0000000508007986 */ /* 0x000fe8000c101904 */
[----:B------:R-:W-:Y:S04]  /*0560*/  STG.E desc[UR4][R8.64+0x4], R11 ;  /* 0x0000040b08007986 */ /* 0x000fe8000c101904 */
[----:B------:R-:W-:Y:S04]  /*0570*/  STG.E desc[UR4][R6.64], R19 ;  /* 0x0000001306007986 */ /* 0x000fe8000c101904 */
[----:B------:R-:W-:Y:S04]  /*0580*/  STG.E desc[UR4][R6.64+0x4], R13 ;  /* 0x0000040d06007986 */ /* 0x000fe8000c101904 */
[----:B------:R-:W-:Y:S04]  /*0590*/  STG.E desc[UR4][R2.64], R23 ;  /* 0x0000001702007986 */ /* 0x000fe8000c101904 */
[----:B------:R-:W-:Y:S01]  /*05a0*/  STG.E desc[UR4][R2.64+0x4], R15 ;  /* 0x0000040f02007986 */ /* 0x000fe2000c101904 */
[----:B------:R-:W-:Y:S05]  /*05b0*/  EXIT ;  /* 0x000000000000794d */ /* 0x000fea0003800000 */
.L_x_0:
[----:B------:R-:W-:-:S00]  /*05c0*/  BRA `(.L_x_0) ;  /* 0xfffffffc00fc7947 */ /* 0x000fc0000383ffff */
[----:B------:R-:W-:-:S00]  /*05d0*/  NOP ;  /* 0x0000000000007918 */ /* 0x000fc00000000000 */
        /* <DEDUP_REMOVED lines=10> */
.L_x_1:


//--------------------- .nv.shared.reserved.0     --------------------------
	.section	.nv.shared.reserved.0,"aw",@nobits
	.weak		__nv_reservedSMEM_offset_0_alias
	.size		__nv_reservedSMEM_offset_0_alias, 0, 64
	.other		__nv_reservedSMEM_offset_0_alias,@"STO_CUDA_RESERVED_SHARED STV_DEFAULT"
__nv_reservedSMEM_offset_0_alias:
	.zero		0
	.zero		64


//--------------------- .nv.constant0.kernmulRSymm3D --------------------------
	.section	.nv.constant0.kernmulRSymm3D,"a",@progbits
	.sectionflags	@""
	.align	4
.nv.constant0.kernmulRSymm3D:
	.zero		980


//--------------------- SYMBOLS --------------------------

	.type		.nv.reservedSmem.offset0,@object
	.size		.nv.reservedSmem.offset0,0x4
